//
// Generated by NVIDIA NVVM Compiler
//
// Compiler Build ID: CL-36424714
// Cuda compilation tools, release 13.0, V13.0.88
// Based on NVVM 20.0.0
//

.version 9.0
.target sm_100
.address_size 64

	// .globl	_Z14stencil_kernelPfS_

.visible .entry _Z14stencil_kernelPfS_(
	.param .u64 .ptr .align 1 _Z14stencil_kernelPfS__param_0,
	.param .u64 .ptr .align 1 _Z14stencil_kernelPfS__param_1
)
{
	.reg .pred 	%p<5>;
	.reg .b32 	%r<38>;
	.reg .b32 	%f<14>;
	.reg .b64 	%rd<20>;

	ld.param.u64 	%rd2, [_Z14stencil_kernelPfS__param_0];
	ld.param.u64 	%rd3, [_Z14stencil_kernelPfS__param_1];
	cvta.to.global.u64 	%rd1, %rd3;
	mov.u32 	%r5, %ctaid.x;
	mov.u32 	%r6, %ntid.x;
	mov.u32 	%r7, %tid.x;
	mad.lo.s32 	%r1, %r5, %r6, %r7;
	mov.u32 	%r8, %ctaid.y;
	mov.u32 	%r9, %ntid.y;
	mov.u32 	%r10, %tid.y;
	mad.lo.s32 	%r11, %r8, %r9, %r10;
	mov.u32 	%r12, %ctaid.z;
	mov.u32 	%r13, %ntid.z;
	mov.u32 	%r14, %tid.z;
	mad.lo.s32 	%r15, %r12, %r13, %r14;
	add.s32 	%r16, %r1, -1;
	add.s32 	%r4, %r11, -1;
	max.u32 	%r17, %r16, %r4;
	add.s32 	%r18, %r15, -1;
	max.u32 	%r19, %r17, %r18;
	setp.gt.u32 	%p1, %r19, 509;
	@%p1 bra 	$L__BB0_2;
	cvta.to.global.u64 	%rd6, %rd2;
	shl.b32 	%r27, %r15, 18;
	shl.b32 	%r28, %r11, 9;
	add.s32 	%r29, %r27, %r28;
	add.s32 	%r30, %r29, %r1;
	mul.wide.u32 	%rd7, %r30, 4;
	add.s64 	%rd8, %rd6, %rd7;
	ld.global.f32 	%f1, [%rd8];
	add.s32 	%r31, %r30, -262144;
	mul.wide.u32 	%rd9, %r31, 4;
	add.s64 	%rd10, %rd6, %rd9;
	ld.global.f32 	%f2, [%rd10];
	add.f32 	%f3, %f1, %f2;
	add.s32 	%r32, %r1, %r27;
	add.s32 	%r33, %r32, %r28;
	mul.wide.u32 	%rd11, %r33, 4;
	add.s64 	%rd12, %rd6, %rd11;
	ld.global.f32 	%f4, [%rd12+1048576];
	add.f32 	%f5, %f3, %f4;
	shl.b32 	%r34, %r4, 9;
	add.s32 	%r35, %r32, %r34;
	mul.wide.u32 	%rd13, %r35, 4;
	add.s64 	%rd14, %rd6, %rd13;
	ld.global.f32 	%f6, [%rd14];
	add.f32 	%f7, %f5, %f6;
	add.s32 	%r36, %r35, 1024;
	mul.wide.u32 	%rd15, %r36, 4;
	add.s64 	%rd16, %rd6, %rd15;
	ld.global.f32 	%f8, [%rd16];
	add.f32 	%f9, %f7, %f8;
	add.s32 	%r37, %r30, -1;
	mul.wide.u32 	%rd17, %r37, 4;
	add.s64 	%rd18, %rd6, %rd17;
	ld.global.f32 	%f10, [%rd18];
	add.f32 	%f11, %f9, %f10;
	ld.global.f32 	%f12, [%rd8+4];
	add.f32 	%f13, %f11, %f12;
	add.s64 	%rd19, %rd1, %rd7;
	st.global.f32 	[%rd19], %f13;
	bra.uni 	$L__BB0_4;
$L__BB0_2:
	setp.gt.s32 	%p2, %r1, 511;
	or.b32  	%r20, %r15, %r11;
	and.b32  	%r21, %r20, 268434944;
	setp.ne.s32 	%p3, %r21, 0;
	or.pred  	%p4, %p2, %p3;
	@%p4 bra 	$L__BB0_4;
	shl.b32 	%r22, %r15, 18;
	shl.b32 	%r23, %r11, 9;
	add.s32 	%r24, %r23, %r1;
	add.s32 	%r25, %r24, %r22;
	mul.wide.s32 	%rd4, %r25, 4;
	add.s64 	%rd5, %rd1, %rd4;
	mov.b32 	%r26, 0;
	st.global.u32 	[%rd5], %r26;
$L__BB0_4:
	ret;

}


// ===== COMPILED SASS (sm_100) =====

	.target	sm_100

	.elftype	@"ET_EXEC"


//--------------------- .note.nv.tkinfo           --------------------------
	.section	.note.nv.tkinfo,"",@"SHT_NOTE"
	.sectionflags	@"SHF_NOTE_NV_TKINFO"
	.tkinfo
        /*0018*/ 	.word	0x00000002
        /*0030*/ 	.string	""
        /*0030*/ 	.string	"ptxas"
        /*0030*/ 	.string	"Cuda compilation tools, release 13.0, V13.0.88"
        /*0030*/ 	.string	"Build cuda_13.0.r13.0/compiler.36424714_0"
        /*0030*/ 	.string	"-arch sm_100 -m 64 "



//--------------------- .note.nv.cuinfo           --------------------------
	.section	.note.nv.cuinfo,"",@"SHT_NOTE"
	.sectionflags	@"SHF_NOTE_NV_CUINFO"
        /*0018*/ 	.short	0x0002
        /*001a*/ 	.short	0x0064
        /*001c*/ 	.short	0x0082
	.zero		2


//--------------------- .nv.info                  --------------------------
	.section	.nv.info,"",@"SHT_CUDA_INFO"
	.align	4


	//----- nvinfo : EIATTR_REGCOUNT
	.align		4
        /*0000*/ 	.byte	0x04, 0x2f
        /*0002*/ 	.short	(.L_1 - .L_0)
	.align		4
.L_0:
        /*0004*/ 	.word	index@(_Z14stencil_kernelPfS_)
        /*0008*/ 	.word	0x00000018


	//----- nvinfo : EIATTR_FRAME_SIZE
	.align		4
.L_1:
        /*000c*/ 	.byte	0x04, 0x11
        /*000e*/ 	.short	(.L_3 - .L_2)
	.align		4
.L_2:
        /*0010*/ 	.word	index@(_Z14stencil_kernelPfS_)
        /*0014*/ 	.word	0x00000000


	//----- nvinfo : EIATTR_MIN_STACK_SIZE
	.align		4
.L_3:
        /*0018*/ 	.byte	0x04, 0x12
        /*001a*/ 	.short	(.L_5 - .L_4)
	.align		4
.L_4:
        /*001c*/ 	.word	index@(_Z14stencil_kernelPfS_)
        /*0020*/ 	.word	0x00000000
.L_5:


//--------------------- .nv.compat                --------------------------
	.section	.nv.compat,"",@"SHT_CUDA_COMPAT_INFO"
	.align	4
        /*0000*/ 	.byte	0x02, 0x09, 0x00, 0x00, 0x02, 0x02, 0x01, 0x00, 0x02, 0x05, 0x05, 0x00, 0x03, 0x07, 0x01, 0x01
        /*0010*/ 	.byte	0x02, 0x03, 0x00, 0x00, 0x02, 0x06, 0x01, 0x00, 0x04, 0x0b, 0x08, 0x00, 0x09, 0x00, 0x00, 0x00
        /*0020*/ 	.byte	0x00, 0x00, 0x00, 0x00


//--------------------- .nv.info._Z14stencil_kernelPfS_ --------------------------
	.section	.nv.info._Z14stencil_kernelPfS_,"",@"SHT_CUDA_INFO"
	.sectionflags	@""
	.align	4


	//----- nvinfo : EIATTR_CUDA_API_VERSION
	.align		4
        /*0000*/ 	.byte	0x04, 0x37
        /*0002*/ 	.short	(.L_7 - .L_6)
.L_6:
        /*0004*/ 	.word	0x00000082


	//----- nvinfo : EIATTR_KPARAM_INFO
	.align		4
.L_7:
        /*0008*/ 	.byte	0x04, 0x17
        /*000a*/ 	.short	(.L_9 - .L_8)
.L_8:
        /*000c*/ 	.word	0x00000000
        /*0010*/ 	.short	0x0001
        /*0012*/ 	.short	0x0008
        /*0014*/ 	.byte	0x00, 0xf5, 0x21, 0x00


	//----- nvinfo : EIATTR_KPARAM_INFO
	.align		4
.L_9:
        /*0018*/ 	.byte	0x04, 0x17
        /*001a*/ 	.short	(.L_11 - .L_10)
.L_10:
        /*001c*/ 	.word	0x00000000
        /*0020*/ 	.short	0x0000
        /*0022*/ 	.short	0x0000
        /*0024*/ 	.byte	0x00, 0xf5, 0x21, 0x00


	//----- nvinfo : EIATTR_SPARSE_MMA_MASK
	.align		4
.L_11:
        /*0028*/ 	.byte	0x03, 0x50
        /*002a*/ 	.short	0x0000


	//----- nvinfo : EIATTR_MAXREG_COUNT
	.align		4
        /*002c*/ 	.byte	0x03, 0x1b
        /*002e*/ 	.short	0x00ff


	//----- nvinfo : EIATTR_MERCURY_ISA_VERSION
	.align		4
        /*0030*/ 	.byte	0x03, 0x5f
        /*0032*/ 	.short	0x0101


	//----- nvinfo : EIATTR_VRC_CTA_INIT_COUNT
	.align		4
        /*0034*/ 	.byte	0x02, 0x4a
	.zero		1
	.zero		1


	//----- nvinfo : EIATTR_EXIT_INSTR_OFFSETS
	.align		4
        /*0038*/ 	.byte	0x04, 0x1c
        /*003a*/ 	.short	(.L_13 - .L_12)


	//   ....[0]....
.L_12:
        /*003c*/ 	.word	0x00000330


	//   ....[1]....
        /*0040*/ 	.word	0x00000360


	//   ....[2]....
        /*0044*/ 	.word	0x000003c0


	//----- nvinfo : EIATTR_CRS_STACK_SIZE
	.align		4
.L_13:
        /*0048*/ 	.byte	0x04, 0x1e
        /*004a*/ 	.short	(.L_15 - .L_14)
.L_14:
        /*004c*/ 	.word	0x00000000


	//----- nvinfo : EIATTR_CBANK_PARAM_SIZE
	.align		4
.L_15:
        /*0050*/ 	.byte	0x03, 0x19
        /*0052*/ 	.short	0x0010


	//----- nvinfo : EIATTR_PARAM_CBANK
	.align		4
        /*0054*/ 	.byte	0x04, 0x0a
        /*0056*/ 	.short	(.L_17 - .L_16)
	.align		4
.L_16:
        /*0058*/ 	.word	index@(.nv.constant0._Z14stencil_kernelPfS_)
        /*005c*/ 	.short	0x0380
        /*005e*/ 	.short	0x0010


	//----- nvinfo : EIATTR_SW_WAR
	.align		4
.L_17:
        /*0060*/ 	.byte	0x04, 0x36
        /*0062*/ 	.short	(.L_19 - .L_18)
.L_18:
        /*0064*/ 	.word	0x00000008
.L_19:


//--------------------- .nv.callgraph             --------------------------
	.section	.nv.callgraph,"",@"SHT_CUDA_CALLGRAPH"
	.align	4
	.sectionentsize	8
	.align		4
        /*0000*/ 	.word	0x00000000
	.align		4
        /*0004*/ 	.word	0xffffffff
	.align		4
        /*0008*/ 	.word	0x00000000
	.align		4
        /*000c*/ 	.word	0xfffffffe
	.align		4
        /*0010*/ 	.word	0x00000000
	.align		4
        /*0014*/ 	.word	0xfffffffd
	.align		4
        /*0018*/ 	.word	0x00000000
	.align		4
        /*001c*/ 	.word	0xfffffffc


//--------------------- .text._Z14stencil_kernelPfS_ --------------------------
	.section	.text._Z14stencil_kernelPfS_,"ax",@progbits
	.align	128
        .global         _Z14stencil_kernelPfS_
        .type           _Z14stencil_kernelPfS_,@function
        .size           _Z14stencil_kernelPfS_,(.L_x_2 - _Z14stencil_kernelPfS_)
        .other          _Z14stencil_kernelPfS_,@"STO_CUDA_ENTRY STV_DEFAULT"
_Z14stencil_kernelPfS_:
.text._Z14stencil_kernelPfS_:
[----:B------:R-:W-:Y:S01]  /*0000*/  LDC R1, c[0x0][0x37c] ;  /* 0x0000df00ff017b82 */ /* 0x000fe20000000800 */
[----:B------:R-:W0:Y:S07]  /*0010*/  S2R R2, SR_TID.Y ;  /* 0x0000000000027919 */ /* 0x000e2e0000002200 */
[----:B------:R-:W1:Y:S01]  /*0020*/  LDC R0, c[0x0][0x360] ;  /* 0x0000d800ff007b82 */ /* 0x000e620000000800 */
[----:B------:R-:W1:Y:S01]  /*0030*/  S2R R3, SR_TID.X ;  /* 0x0000000000037919 */ /* 0x000e620000002100 */
[----:B------:R-:W2:Y:S06]  /*0040*/  S2R R7, SR_TID.Z ;  /* 0x0000000000077919 */ /* 0x000eac0000002300 */
[----:B------:R-:W0:Y:S08]  /*0050*/  S2UR UR5, SR_CTAID.Y ;  /* 0x00000000000579c3 */ /* 0x000e300000002600 */
[----:B------:R-:W0:Y:S08]  /*0060*/  LDC R5, c[0x0][0x364] ;  /* 0x0000d900ff057b82 */ /* 0x000e300000000800 */
[----:B------:R-:W1:Y:S08]  /*0070*/  S2UR UR4, SR_CTAID.X ;  /* 0x00000000000479c3 */ /* 0x000e700000002500 */
[----:B------:R-:W2:Y:S08]  /*0080*/  S2UR UR6, SR_CTAID.Z ;  /* 0x00000000000679c3 */ /* 0x000eb00000002700 */
[----:B------:R-:W2:Y:S01]  /*0090*/  LDC R4, c[0x0][0x368] ;  /* 0x0000da00ff047b82 */ /* 0x000ea20000000800 */
[----:B0-----:R-:W-:-:S02]  /*00a0*/  IMAD R5, R5, UR5, R2 ;  /* 0x0000000505057c24 */ /* 0x001fc4000f8e0202 */
[----:B-1----:R-:W-:-:S03]  /*00b0*/  IMAD R0, R0, UR4, R3 ;  /* 0x0000000400007c24 */ /* 0x002fc6000f8e0203 */
[----:B------:R-:W-:Y:S01]  /*00c0*/  IADD3 R3, PT, PT, R5, -0x1, RZ ;  /* 0xffffffff05037810 */ /* 0x000fe20007ffe0ff */
[----:B------:R-:W0:Y:S03]  /*00d0*/  LDCU.64 UR4, c[0x0][0x358] ;  /* 0x00006b00ff0477ac */ /* 0x000e260008000a00 */
[----:B------:R-:W-:Y:S01]  /*00e0*/  VIADDMNMX.U32 R3, R0, 0xffffffff, R3, !PT ;  /* 0xffffffff00037846 */ /* 0x000fe20007800003 */
[----:B--2---:R-:W-:-:S05]  /*00f0*/  IMAD R4, R4, UR6, R7 ;  /* 0x0000000604047c24 */ /* 0x004fca000f8e0207 */
[----:B------:R-:W-:-:S04]  /*0100*/  VIADDMNMX.U32 R3, R4, 0xffffffff, R3, !PT ;  /* 0xffffffff04037846 */ /* 0x000fc80007800003 */
[----:B------:R-:W-:-:S13]  /*0110*/  ISETP.GT.U32.AND P0, PT, R3, 0x1fd, PT ;  /* 0x000001fd0300780c */ /* 0x000fda0003f04070 */
[----:B0-----:R-:W-:Y:S05]  /*0120*/  @P0 BRA `(.L_x_0) ;  /* 0x0000000000840947 */ /* 0x001fea0003800000 */
[----:B------:R-:W0:Y:S01]  /*0130*/  LDC.64 R2, c[0x0][0x380] ;  /* 0x0000e000ff027b82 */ /* 0x000e220000000a00 */
[----:B------:R-:W-:-:S04]  /*0140*/  SHF.L.U32 R7, R5, 0x9, RZ ;  /* 0x0000000905077819 */ /* 0x000fc800000006ff */
[----:B------:R-:W-:-:S04]  /*0150*/  LEA R5, R4, R7, 0x12 ;  /* 0x0000000704057211 */ /* 0x000fc800078e90ff */
[----:B------:R-:W-:Y:S02]  /*0160*/  IADD3 R5, PT, PT, R0, R5, RZ ;  /* 0x0000000500057210 */ /* 0x000fe40007ffe0ff */
[----:B------:R-:W-:Y:S02]  /*0170*/  LEA R0, R4, R0, 0x12 ;  /* 0x0000000004007211 */ /* 0x000fe400078e90ff */
[----:B------:R-:W-:Y:S02]  /*0180*/  IADD3 R9, PT, PT, R5, -0x40000, RZ ;  /* 0xfffc000005097810 */ /* 0x000fe40007ffe0ff */
[----:B------:R-:W-:-:S04]  /*0190*/  IADD3 R13, PT, PT, R7, R0, RZ ;  /* 0x00000000070d7210 */ /* 0x000fc80007ffe0ff */
[----:B------:R-:W-:Y:S01]  /*01a0*/  IADD3 R15, PT, PT, R13, -0x200, RZ ;  /* 0xfffffe000d0f7810 */ /* 0x000fe20007ffe0ff */
[----:B0-----:R-:W-:-:S04]  /*01b0*/  IMAD.WIDE.U32 R8, R9, 0x4, R2 ;  /* 0x0000000409087825 */ /* 0x001fc800078e0002 */
[--C-:B------:R-:W-:Y:S01]  /*01c0*/  IMAD.WIDE.U32 R6, R5, 0x4, R2.reuse ;  /* 0x0000000405067825 */ /* 0x100fe200078e0002 */
[----:B------:R0:W2:Y:S03]  /*01d0*/  LDG.E R17, desc[UR4][R8.64] ;  /* 0x0000000408117981 */ /* 0x0000a6000c1e1900 */
[C-C-:B------:R-:W-:Y:S01]  /*01e0*/  IMAD.WIDE.U32 R10, R13.reuse, 0x4, R2.reuse ;  /* 0x000000040d0a7825 */ /* 0x140fe200078e0002 */
[----:B------:R-:W2:Y:S01]  /*01f0*/  LDG.E R0, desc[UR4][R6.64] ;  /* 0x0000000406007981 */ /* 0x000ea2000c1e1900 */
[----:B------:R-:W-:Y:S02]  /*0200*/  IADD3 R19, PT, PT, R13, 0x200, RZ ;  /* 0x000002000d137810 */ /* 0x000fe40007ffe0ff */
[--C-:B------:R-:W-:Y:S01]  /*0210*/  IMAD.WIDE.U32 R12, R15, 0x4, R2.reuse ;  /* 0x000000040f0c7825 */ /* 0x100fe200078e0002 */
[----:B------:R-:W-:Y:S01]  /*0220*/  IADD3 R21, PT, PT, R5, -0x1, RZ ;  /* 0xffffffff05157810 */ /* 0x000fe20007ffe0ff */
[----:B------:R-:W3:Y:S01]  /*0230*/  LDG.E R11, desc[UR4][R10.64+0x100000] ;  /* 0x100000040a0b7981 */ /* 0x000ee2000c1e1900 */
[----:B0-----:R-:W0:Y:S01]  /*0240*/  LDC.64 R8, c[0x0][0x388] ;  /* 0x0000e200ff087b82 */ /* 0x001e220000000a00 */
[----:B------:R-:W-:-:S02]  /*0250*/  IMAD.WIDE.U32 R14, R19, 0x4, R2 ;  /* 0x00000004130e7825 */ /* 0x000fc400078e0002 */
[----:B------:R-:W4:Y:S02]  /*0260*/  LDG.E R13, desc[UR4][R12.64] ;  /* 0x000000040c0d7981 */ /* 0x000f24000c1e1900 */
[----:B------:R-:W-:Y:S02]  /*0270*/  IMAD.WIDE.U32 R2, R21, 0x4, R2 ;  /* 0x0000000415027825 */ /* 0x000fe400078e0002 */
[----:B------:R-:W5:Y:S04]  /*0280*/  LDG.E R15, desc[UR4][R14.64] ;  /* 0x000000040e0f7981 */ /* 0x000f68000c1e1900 */
[----:B------:R-:W5:Y:S04]  /*0290*/  LDG.E R3, desc[UR4][R2.64] ;  /* 0x0000000402037981 */ /* 0x000f68000c1e1900 */
[----:B------:R-:W5:Y:S01]  /*02a0*/  LDG.E R19, desc[UR4][R6.64+0x4] ;  /* 0x0000040406137981 */ /* 0x000f62000c1e1900 */
[----:B0-----:R-:W-:-:S04]  /*02b0*/  IMAD.WIDE.U32 R4, R5, 0x4, R8 ;  /* 0x0000000405047825 */ /* 0x001fc800078e0008 */
[----:B--2---:R-:W-:-:S04]  /*02c0*/  FADD R0, R0, R17 ;  /* 0x0000001100007221 */ /* 0x004fc80000000000 */
[----:B---3--:R-:W-:-:S04]  /*02d0*/  FADD R0, R0, R11 ;  /* 0x0000000b00007221 */ /* 0x008fc80000000000 */
[----:B----4-:R-:W-:-:S04]  /*02e0*/  FADD R0, R0, R13 ;  /* 0x0000000d00007221 */ /* 0x010fc80000000000 */
[----:B-----5:R-:W-:-:S04]  /*02f0*/  FADD R0, R0, R15 ;  /* 0x0000000f00007221 */ /* 0x020fc80000000000 */
[----:B------:R-:W-:-:S04]  /*0300*/  FADD R0, R0, R3 ;  /* 0x0000000300007221 */ /* 0x000fc80000000000 */
[----:B------:R-:W-:-:S05]  /*0310*/  FADD R19, R0, R19 ;  /* 0x0000001300137221 */ /* 0x000fca0000000000 */
[----:B------:R-:W-:Y:S01]  /*0320*/  STG.E desc[UR4][R4.64], R19 ;  /* 0x0000001304007986 */ /* 0x000fe2000c101904 */
[----:B------:R-:W-:Y:S05]  /*0330*/  EXIT ;  /* 0x000000000000794d */ /* 0x000fea0003800000 */
.L_x_0:
[----:B------:R-:W-:-:S04]  /*0340*/  LOP3.LUT P0, RZ, R4, 0xffffe00, R5, 0xc8, !PT ;  /* 0x0ffffe0004ff7812 */ /* 0x000fc8000780c805 */
[----:B------:R-:W-:-:S13]  /*0350*/  ISETP.GT.OR P0, PT, R0, 0x1ff, P0 ;  /* 0x000001ff0000780c */ /* 0x000fda0000704670 */
[----:B------:R-:W-:Y:S05]  /*0360*/  @P0 EXIT ;  /* 0x000000000000094d */ /* 0x000fea0003800000 */
[----:B------:R-:W0:Y:S01]  /*0370*/  LDC.64 R2, c[0x0][0x388] ;  /* 0x0000e200ff027b82 */ /* 0x000e220000000a00 */
[----:B------:R-:W-:-:S04]  /*0380*/  LEA R5, R5, R0, 0x9 ;  /* 0x0000000005057211 */ /* 0x000fc800078e48ff */
[----:B------:R-:W-:-:S05]  /*0390*/  LEA R5, R4, R5, 0x12 ;  /* 0x0000000504057211 */ /* 0x000fca00078e90ff */
[----:B0-----:R-:W-:-:S05]  /*03a0*/  IMAD.WIDE R2, R5, 0x4, R2 ;  /* 0x0000000405027825 */ /* 0x001fca00078e0202 */
[----:B------:R-:W-:Y:S01]  /*03b0*/  STG.E desc[UR4][R2.64], RZ ;  /* 0x000000ff02007986 */ /* 0x000fe2000c101904 */
[----:B------:R-:W-:Y:S05]  /*03c0*/  EXIT ;  /* 0x000000000000794d */ /* 0x000fea0003800000 */
.L_x_1:
[----:B------:R-:W-:-:S00]  /*03d0*/  BRA `(.L_x_1) ;  /* 0xfffffffc00fc7947 */ /* 0x000fc0000383ffff */
[----:B------:R-:W-:-:S00]  /*03e0*/  NOP ;  /* 0x0000000000007918 */ /* 0x000fc00000000000 */
        /* <DEDUP_REMOVED lines=9> */
.L_x_2:


//--------------------- .nv.shared.reserved.0     --------------------------
	.section	.nv.shared.reserved.0,"aw",@nobits
	.weak		__nv_reservedSMEM_offset_0_alias
	.size		__nv_reservedSMEM_offset_0_alias, 0, 64
	.other		__nv_reservedSMEM_offset_0_alias,@"STO_CUDA_RESERVED_SHARED STV_DEFAULT"
__nv_reservedSMEM_offset_0_alias:
	.zero		0
	.zero		64


//--------------------- .nv.constant0._Z14stencil_kernelPfS_ --------------------------
	.section	.nv.constant0._Z14stencil_kernelPfS_,"a",@progbits
	.sectionflags	@""
	.align	4
.nv.constant0._Z14stencil_kernelPfS_:
	.zero		912


//--------------------- SYMBOLS --------------------------

	.type		.nv.reservedSmem.offset0,@object
	.size		.nv.reservedSmem.offset0,0x4
